	.headerflags	@"EF_CUDA_TEXMODE_UNIFIED EF_CUDA_64BIT_ADDRESS EF_CUDA_ACCELERATORS EF_CUDA_SM90 EF_CUDA_VIRTUAL_SM(EF_CUDA_SM90)"
	.elftype	@"ET_EXEC"


//--------------------- .nv.info                  --------------------------
	.section	.nv.info,"",@"SHT_CUDA_INFO"
	.align	4


	//----- nvinfo : EIATTR_REGCOUNT
	.align		4
        /*0000*/ 	.byte	0x04, 0x2f
        /*0002*/ 	.short	(.L_1 - .L_0)
	.align		4
.L_0:
        /*0004*/ 	.word	index@(triton_poi_fused_avg_pool2d_0)
        /*0008*/ 	.word	0x00000020


	//----- nvinfo : EIATTR_MIN_STACK_SIZE
	.align		4
.L_1:
        /*000c*/ 	.byte	0x04, 0x12
        /*000e*/ 	.short	(.L_3 - .L_2)
	.align		4
.L_2:
        /*0010*/ 	.word	index@(triton_poi_fused_avg_pool2d_0)
        /*0014*/ 	.word	0x00000000


	//----- nvinfo : EIATTR_FRAME_SIZE
	.align		4
.L_3:
        /*0018*/ 	.byte	0x04, 0x11
        /*001a*/ 	.short	(.L_5 - .L_4)
	.align		4
.L_4:
        /*001c*/ 	.word	index@(triton_poi_fused_avg_pool2d_0)
        /*0020*/ 	.word	0x00000000


	//----- nvinfo : EIATTR_MIN_STACK_SIZE
	.align		4
.L_5:
        /*0024*/ 	.byte	0x04, 0x12
        /*0026*/ 	.short	(.L_7 - .L_6)
	.align		4
.L_6:
        /*0028*/ 	.word	index@(triton_poi_fused_avg_pool2d_0)
        /*002c*/ 	.word	0x00000000
.L_7:


//--------------------- .nv.info.triton_poi_fused_avg_pool2d_0 --------------------------
	.section	.nv.info.triton_poi_fused_avg_pool2d_0,"",@"SHT_CUDA_INFO"
	.sectionflags	@""
	.align	4


	//----- nvinfo : EIATTR_CUDA_API_VERSION
	.align		4
        /*0000*/ 	.byte	0x04, 0x37
        /*0002*/ 	.short	(.L_9 - .L_8)
.L_8:
        /*0004*/ 	.word	0x0000007c


	//----- nvinfo : EIATTR_KPARAM_INFO
	.align		4
.L_9:
        /*0008*/ 	.byte	0x04, 0x17
        /*000a*/ 	.short	(.L_11 - .L_10)
.L_10:
        /*000c*/ 	.word	0x00000000
        /*0010*/ 	.short	0x0002
        /*0012*/ 	.short	0x0010
        /*0014*/ 	.byte	0x00, 0xf0, 0x11, 0x00


	//----- nvinfo : EIATTR_KPARAM_INFO
	.align		4
.L_11:
        /*0018*/ 	.byte	0x04, 0x17
        /*001a*/ 	.short	(.L_13 - .L_12)
.L_12:
        /*001c*/ 	.word	0x00000000
        /*0020*/ 	.short	0x0001
        /*0022*/ 	.short	0x0008
        /*0024*/ 	.byte	0x00, 0xf4, 0x21, 0x00


	//----- nvinfo : EIATTR_KPARAM_INFO
	.align		4
.L_13:
        /*0028*/ 	.byte	0x04, 0x17
        /*002a*/ 	.short	(.L_15 - .L_14)
.L_14:
        /*002c*/ 	.word	0x00000000
        /*0030*/ 	.short	0x0000
        /*0032*/ 	.short	0x0000
        /*0034*/ 	.byte	0x00, 0xf4, 0x21, 0x00


	//----- nvinfo : EIATTR_SPARSE_MMA_MASK
	.align		4
.L_15:
        /*0038*/ 	.byte	0x03, 0x50
        /*003a*/ 	.short	0x0000


	//----- nvinfo : EIATTR_MAXREG_COUNT
	.align		4
        /*003c*/ 	.byte	0x03, 0x1b
        /*003e*/ 	.short	0x00ff


	//----- nvinfo : EIATTR_EXIT_INSTR_OFFSETS
	.align		4
        /*0040*/ 	.byte	0x04, 0x1c
        /*0042*/ 	.short	(.L_17 - .L_16)


	//   ....[0]....
.L_16:
        /*0044*/ 	.word	0x000008b0


	//   ....[1]....
        /*0048*/ 	.word	0x000008e0


	//----- nvinfo : EIATTR_REQNTID
	.align		4
.L_17:
        /*004c*/ 	.byte	0x04, 0x10
        /*004e*/ 	.short	(.L_19 - .L_18)
.L_18:
        /*0050*/ 	.word	0x00000080
        /*0054*/ 	.word	0x00000001
        /*0058*/ 	.word	0x00000001


	//----- nvinfo : EIATTR_CBANK_PARAM_SIZE
	.align		4
.L_19:
        /*005c*/ 	.byte	0x03, 0x19
        /*005e*/ 	.short	0x0014


	//----- nvinfo : EIATTR_PARAM_CBANK
	.align		4
        /*0060*/ 	.byte	0x04, 0x0a
        /*0062*/ 	.short	(.L_21 - .L_20)
	.align		4
.L_20:
        /*0064*/ 	.word	index@(.nv.constant0.triton_poi_fused_avg_pool2d_0)
        /*0068*/ 	.short	0x0210
        /*006a*/ 	.short	0x0014


	//----- nvinfo : EIATTR_SW_WAR
	.align		4
.L_21:
        /*006c*/ 	.byte	0x04, 0x36
        /*006e*/ 	.short	(.L_23 - .L_22)
.L_22:
        /*0070*/ 	.word	0x00000008
.L_23:


//--------------------- .nv.callgraph             --------------------------
	.section	.nv.callgraph,"",@"SHT_CUDA_CALLGRAPH"
	.align	4
	.sectionentsize	8
	.align		4
        /*0000*/ 	.word	0x00000000
	.align		4
        /*0004*/ 	.word	0xffffffff
	.align		4
        /*0008*/ 	.word	0x00000000
	.align		4
        /*000c*/ 	.word	0xfffffffe
	.align		4
        /*0010*/ 	.word	0x00000000
	.align		4
        /*0014*/ 	.word	0xfffffffd
	.align		4
        /*0018*/ 	.word	0x00000000
	.align		4
        /*001c*/ 	.word	0xfffffffc


//--------------------- .text.triton_poi_fused_avg_pool2d_0 --------------------------
	.section	.text.triton_poi_fused_avg_pool2d_0,"ax",@progbits
	.align	128
        .global         triton_poi_fused_avg_pool2d_0
        .type           triton_poi_fused_avg_pool2d_0,@function
        .size           triton_poi_fused_avg_pool2d_0,(.L_x_1 - triton_poi_fused_avg_pool2d_0)
        .other          triton_poi_fused_avg_pool2d_0,@"STO_CUDA_ENTRY STV_DEFAULT"
triton_poi_fused_avg_pool2d_0:
.text.triton_poi_fused_avg_pool2d_0:
[----:B------:R-:W0:Y:S01]  /*0000*/  LDC R1, c[0x0][0x28] ;  /* 0x00000a00ff017b82 */ /* 0x000e220000000800 */
[----:B------:R-:W1:Y:S07]  /*0010*/  S2R R2, SR_TID.X ;  /* 0x0000000000027919 */ /* 0x000e6e0000002100 */
[----:B------:R-:W2:Y:S01]  /*0020*/  LDC.64 R14, c[0x0][0x210] ;  /* 0x00008400ff0e7b82 */ /* 0x000ea20000000a00 */
[----:B------:R-:W-:Y:S01]  /*0030*/  CS2R R28, SRZ ;  /* 0x00000000001c7805 */ /* 0x000fe2000001ff00 */
[----:B------:R-:W-:Y:S01]  /*0040*/  ULDC.64 UR4, c[0x0][0x208] ;  /* 0x0000820000047ab9 */ /* 0x000fe20000000a00 */
[----:B------:R-:W3:Y:S01]  /*0050*/  S2R R3, SR_CTAID.X ;  /* 0x0000000000037919 */ /* 0x000ee20000002500 */
[----:B-1----:R-:W-:-:S04]  /*0060*/  LOP3.LUT R2, R2, 0x7f, RZ, 0xc0, !PT ;  /* 0x0000007f02027812 */ /* 0x002fc800078ec0ff */
[----:B---3--:R-:W-:-:S04]  /*0070*/  LEA R2, R3, R2, 0x7 ;  /* 0x0000000203027211 */ /* 0x008fc800078e38ff */
[C---:B------:R-:W-:Y:S01]  /*0080*/  ISETP.GE.AND P0, PT, R2.reuse, 0x900, PT ;  /* 0x000009000200780c */ /* 0x040fe20003f06270 */
[----:B------:R-:W-:-:S04]  /*0090*/  IMAD.HI R0, R2, 0x2aaaaaab, RZ ;  /* 0x2aaaaaab02007827 */ /* 0x000fc800078e02ff */
[----:B------:R-:W-:Y:S01]  /*00a0*/  IMAD.HI R4, R2, 0x38e38e39, RZ ;  /* 0x38e38e3902047827 */ /* 0x000fe200078e02ff */
[----:B------:R-:W-:-:S04]  /*00b0*/  SHF.R.S32.HI R3, RZ, 0x1, R0 ;  /* 0x00000001ff037819 */ /* 0x000fc80000011400 */
[----:B------:R-:W-:Y:S02]  /*00c0*/  LEA.HI R3, R0, R3, RZ, 0x1 ;  /* 0x0000000300037211 */ /* 0x000fe400078f08ff */
[----:B------:R-:W-:-:S03]  /*00d0*/  SHF.R.U32.HI R5, RZ, 0x1f, R4 ;  /* 0x0000001fff057819 */ /* 0x000fc60000011604 */
[----:B------:R-:W-:Y:S01]  /*00e0*/  IMAD.HI R0, R3, 0x2aaaaaab, RZ ;  /* 0x2aaaaaab03007827 */ /* 0x000fe200078e02ff */
[----:B------:R-:W-:-:S04]  /*00f0*/  LEA.HI R4, R4, R5, RZ, 0x1b ;  /* 0x0000000504047211 */ /* 0x000fc800078fd8ff */
[----:B------:R-:W-:Y:S02]  /*0100*/  SHF.R.U32.HI R5, RZ, 0x1, R0 ;  /* 0x00000001ff057819 */ /* 0x000fe40000011600 */
[----:B------:R-:W-:Y:S02]  /*0110*/  SHF.L.U32 R7, R4, 0xc, RZ ;  /* 0x0000000c04077819 */ /* 0x000fe400000006ff */
[----:B------:R-:W-:Y:S01]  /*0120*/  LEA.HI R4, R0, R5, RZ, 0x1 ;  /* 0x0000000500047211 */ /* 0x000fe200078f08ff */
[----:B------:R-:W-:-:S04]  /*0130*/  IMAD R0, R3, -0xc, R2 ;  /* 0xfffffff403007824 */ /* 0x000fc800078e0202 */
[----:B------:R-:W-:Y:S02]  /*0140*/  IMAD R7, R0, 0x5, R7 ;  /* 0x0000000500077824 */ /* 0x000fe400078e0207 */
[----:B------:R-:W-:-:S04]  /*0150*/  IMAD R0, R4, -0xc, R3 ;  /* 0xfffffff404007824 */ /* 0x000fc800078e0203 */
[----:B------:R-:W-:Y:S01]  /*0160*/  IMAD R0, R0, 0x140, R7 ;  /* 0x0000014000007824 */ /* 0x000fe200078e0207 */
[----:B------:R-:W-:-:S03]  /*0170*/  HFMA2.MMA R3, -RZ, RZ, 0, 0 ;  /* 0x00000000ff037435 */ /* 0x000fc600000001ff */
[--C-:B--2---:R-:W-:Y:S01]  /*0180*/  IMAD.WIDE R6, R0, 0x4, R14.reuse ;  /* 0x0000000400067825 */ /* 0x104fe200078e020e */
[----:B------:R-:W-:Y:S02]  /*0190*/  IADD3 R9, R0, 0x1, RZ ;  /* 0x0000000100097810 */ /* 0x000fe40007ffe0ff */
[----:B------:R-:W-:Y:S02]  /*01a0*/  IADD3 R11, R0, 0x2, RZ ;  /* 0x00000002000b7810 */ /* 0x000fe40007ffe0ff */
[----:B------:R1:W2:Y:S01]  /*01b0*/  @!P0 LDG.E.EL R28, desc[UR4][R6.64] ;  /* 0x00000004061c8981 */ /* 0x0002a2000c2e1900 */
[----:B------:R-:W-:Y:S01]  /*01c0*/  IMAD.WIDE R8, R9, 0x4, R14 ;  /* 0x0000000409087825 */ /* 0x000fe200078e020e */
[----:B------:R-:W-:-:S03]  /*01d0*/  IADD3 R13, R0, 0x3, RZ ;  /* 0x00000003000d7810 */ /* 0x000fc60007ffe0ff */
[--C-:B------:R-:W-:Y:S01]  /*01e0*/  IMAD.WIDE R10, R11, 0x4, R14.reuse ;  /* 0x000000040b0a7825 */ /* 0x100fe200078e020e */
[----:B------:R-:W2:Y:S01]  /*01f0*/  @!P0 LDG.E.EL R29, desc[UR4][R8.64] ;  /* 0x00000004081d8981 */ /* 0x000ea2000c2e1900 */
[----:B------:R-:W-:Y:S02]  /*0200*/  CS2R R4, SRZ ;  /* 0x0000000000047805 */ /* 0x000fe4000001ff00 */
[----:B------:R-:W-:Y:S01]  /*0210*/  IADD3 R17, R0, 0x4, RZ ;  /* 0x0000000400117810 */ /* 0x000fe20007ffe0ff */
[----:B------:R3:W4:Y:S01]  /*0220*/  @!P0 LDG.E.EL R3, desc[UR4][R10.64] ;  /* 0x000000040a038981 */ /* 0x000722000c2e1900 */
[----:B------:R-:W-:-:S04]  /*0230*/  IMAD.WIDE R12, R13, 0x4, R14 ;  /* 0x000000040d0c7825 */ /* 0x000fc800078e020e */
[--C-:B------:R-:W-:Y:S01]  /*0240*/  IMAD.WIDE R16, R17, 0x4, R14.reuse ;  /* 0x0000000411107825 */ /* 0x100fe200078e020e */
[----:B------:R-:W5:Y:S04]  /*0250*/  @!P0 LDG.E.EL R4, desc[UR4][R12.64] ;  /* 0x000000040c048981 */ /* 0x000f68000c2e1900 */
[----:B------:R3:W5:Y:S01]  /*0260*/  @!P0 LDG.E.EL R5, desc[UR4][R16.64] ;  /* 0x0000000410058981 */ /* 0x000762000c2e1900 */
[----:B------:R-:W-:Y:S02]  /*0270*/  IADD3 R27, R0, 0x40, RZ ;  /* 0x00000040001b7810 */ /* 0x000fe40007ffe0ff */
[----:B-1----:R-:W-:Y:S02]  /*0280*/  CS2R R6, SRZ ;  /* 0x0000000000067805 */ /* 0x002fe4000001ff00 */
[----:B------:R-:W-:Y:S01]  /*0290*/  IADD3 R25, R0, 0x41, RZ ;  /* 0x0000004100197810 */ /* 0x000fe20007ffe0ff */
[----:B------:R-:W-:Y:S01]  /*02a0*/  IMAD.WIDE R26, R27, 0x4, R14 ;  /* 0x000000041b1a7825 */ /* 0x000fe200078e020e */
[----:B------:R-:W-:-:S03]  /*02b0*/  IADD3 R19, R0, 0x42, RZ ;  /* 0x0000004200137810 */ /* 0x000fc60007ffe0ff */
[--C-:B------:R-:W-:Y:S01]  /*02c0*/  IMAD.WIDE R24, R25, 0x4, R14.reuse ;  /* 0x0000000419187825 */ /* 0x100fe200078e020e */
[----:B------:R-:W5:Y:S01]  /*02d0*/  @!P0 LDG.E.EL R6, desc[UR4][R26.64] ;  /* 0x000000041a068981 */ /* 0x000f62000c2e1900 */
[----:B---3--:R-:W-:Y:S02]  /*02e0*/  IADD3 R11, R0, 0x43, RZ ;  /* 0x00000043000b7810 */ /* 0x008fe40007ffe0ff */
[----:B------:R-:W-:Y:S01]  /*02f0*/  CS2R R8, SRZ ;  /* 0x0000000000087805 */ /* 0x000fe2000001ff00 */
[--C-:B------:R-:W-:Y:S01]  /*0300*/  IMAD.WIDE R18, R19, 0x4, R14.reuse ;  /* 0x0000000413127825 */ /* 0x100fe200078e020e */
[----:B------:R-:W3:Y:S01]  /*0310*/  @!P0 LDG.E.EL R7, desc[UR4][R24.64] ;  /* 0x0000000418078981 */ /* 0x000ee2000c2e1900 */
[----:B------:R-:W-:Y:S02]  /*0320*/  IADD3 R23, R0, 0x44, RZ ;  /* 0x0000004400177810 */ /* 0x000fe40007ffe0ff */
[--C-:B0-----:R-:W-:Y:S01]  /*0330*/  IMAD.WIDE R16, R11, 0x4, R14.reuse ;  /* 0x000000040b107825 */ /* 0x101fe200078e020e */
[----:B------:R0:W3:Y:S01]  /*0340*/  @!P0 LDG.E.EL R8, desc[UR4][R18.64] ;  /* 0x0000000412088981 */ /* 0x0000e2000c2e1900 */
[----:B------:R-:W-:Y:S01]  /*0350*/  MOV R10, RZ ;  /* 0x000000ff000a7202 */ /* 0x000fe20000000f00 */
[----:B------:R-:W-:Y:S01]  /*0360*/  HFMA2.MMA R11, -RZ, RZ, 0, 0 ;  /* 0x00000000ff0b7435 */ /* 0x000fe200000001ff */
[----:B------:R-:W-:Y:S01]  /*0370*/  IADD3 R21, R0, 0x80, RZ ;  /* 0x0000008000157810 */ /* 0x000fe20007ffe0ff */
[----:B------:R-:W-:Y:S01]  /*0380*/  IMAD.WIDE R22, R23, 0x4, R14 ;  /* 0x0000000417167825 */ /* 0x000fe200078e020e */
[----:B------:R1:W3:Y:S01]  /*0390*/  @!P0 LDG.E.EL R9, desc[UR4][R16.64] ;  /* 0x0000000410098981 */ /* 0x0002e2000c2e1900 */
[----:B------:R-:W-:-:S02]  /*03a0*/  CS2R R12, SRZ ;  /* 0x00000000000c7805 */ /* 0x000fc4000001ff00 */
[----:B0-----:R-:W-:Y:S01]  /*03b0*/  IADD3 R19, R0, 0x81, RZ ;  /* 0x0000008100137810 */ /* 0x001fe20007ffe0ff */
[--C-:B------:R-:W-:Y:S01]  /*03c0*/  IMAD.WIDE R20, R21, 0x4, R14.reuse ;  /* 0x0000000415147825 */ /* 0x100fe200078e020e */
[----:B------:R0:W3:Y:S01]  /*03d0*/  @!P0 LDG.E.EL R10, desc[UR4][R22.64] ;  /* 0x00000004160a8981 */ /* 0x0000e2000c2e1900 */
[----:B-1----:R-:W-:Y:S02]  /*03e0*/  IADD3 R17, R0, 0x82, RZ ;  /* 0x0000008200117810 */ /* 0x002fe40007ffe0ff */
[--C-:B------:R-:W-:Y:S01]  /*03f0*/  IMAD.WIDE R18, R19, 0x4, R14.reuse ;  /* 0x0000000413127825 */ /* 0x100fe200078e020e */
[----:B------:R-:W-:Y:S01]  /*0400*/  IADD3 R25, R0, 0x84, RZ ;  /* 0x0000008400197810 */ /* 0x000fe20007ffe0ff */
[----:B------:R-:W3:Y:S02]  /*0410*/  @!P0 LDG.E.EL R11, desc[UR4][R20.64] ;  /* 0x00000004140b8981 */ /* 0x000ee4000c2e1900 */
[----:B------:R-:W-:Y:S01]  /*0420*/  IMAD.WIDE R16, R17, 0x4, R14 ;  /* 0x0000000411107825 */ /* 0x000fe200078e020e */
[----:B------:R-:W-:Y:S01]  /*0430*/  IADD3 R27, R0, 0x83, RZ ;  /* 0x00000083001b7810 */ /* 0x000fe20007ffe0ff */
[----:B------:R1:W3:Y:S01]  /*0440*/  @!P0 LDG.E.EL R12, desc[UR4][R18.64] ;  /* 0x00000004120c8981 */ /* 0x0002e2000c2e1900 */
[----:B0-----:R-:W-:-:S03]  /*0450*/  CS2R R22, SRZ ;  /* 0x0000000000167805 */ /* 0x001fc6000001ff00 */
[----:B------:R0:W3:Y:S01]  /*0460*/  @!P0 LDG.E.EL R13, desc[UR4][R16.64] ;  /* 0x00000004100d8981 */ /* 0x0000e2000c2e1900 */
[----:B------:R-:W-:-:S04]  /*0470*/  IMAD.WIDE R26, R27, 0x4, R14 ;  /* 0x000000041b1a7825 */ /* 0x000fc800078e020e */
[----:B-1----:R-:W-:Y:S01]  /*0480*/  IMAD.WIDE R18, R25, 0x4, R14 ;  /* 0x0000000419127825 */ /* 0x002fe200078e020e */
[----:B------:R-:W-:Y:S01]  /*0490*/  HFMA2.MMA R25, -RZ, RZ, 0, 0 ;  /* 0x00000000ff197435 */ /* 0x000fe200000001ff */
[----:B------:R-:W-:Y:S01]  /*04a0*/  IADD3 R21, R0, 0xc0, RZ ;  /* 0x000000c000157810 */ /* 0x000fe20007ffe0ff */
[----:B------:R-:W3:Y:S01]  /*04b0*/  @!P0 LDG.E.EL R22, desc[UR4][R26.64] ;  /* 0x000000041a168981 */ /* 0x000ee2000c2e1900 */
[----:B0-----:R-:W-:-:S03]  /*04c0*/  IADD3 R17, R0, 0xc1, RZ ;  /* 0x000000c100117810 */ /* 0x001fc60007ffe0ff */
[----:B------:R0:W3:Y:S02]  /*04d0*/  @!P0 LDG.E.EL R23, desc[UR4][R18.64] ;  /* 0x0000000412178981 */ /* 0x0000e4000c2e1900 */
[----:B------:R-:W-:Y:S01]  /*04e0*/  IMAD.WIDE R16, R17, 0x4, R14 ;  /* 0x0000000411107825 */ /* 0x000fe200078e020e */
[----:B------:R-:W-:-:S04]  /*04f0*/  MOV R24, RZ ;  /* 0x000000ff00187202 */ /* 0x000fc80000000f00 */
[----:B------:R1:W3:Y:S01]  /*0500*/  @!P0 LDG.E.EL R25, desc[UR4][R16.64] ;  /* 0x0000000410198981 */ /* 0x0002e2000c2e1900 */
[----:B0-----:R-:W-:Y:S01]  /*0510*/  IADD3 R19, R0, 0xc2, RZ ;  /* 0x000000c200137810 */ /* 0x001fe20007ffe0ff */
[----:B------:R-:W-:Y:S01]  /*0520*/  IMAD.WIDE R20, R21, 0x4, R14 ;  /* 0x0000000415147825 */ /* 0x000fe200078e020e */
[----:B------:R-:W-:-:S04]  /*0530*/  CS2R R26, SRZ ;  /* 0x00000000001a7805 */ /* 0x000fc8000001ff00 */
[----:B------:R0:W3:Y:S01]  /*0540*/  @!P0 LDG.E.EL R24, desc[UR4][R20.64] ;  /* 0x0000000414188981 */ /* 0x0000e2000c2e1900 */
[----:B-1----:R-:W-:Y:S01]  /*0550*/  IMAD.WIDE R16, R19, 0x4, R14 ;  /* 0x0000000413107825 */ /* 0x002fe200078e020e */
[----:B------:R-:W-:-:S04]  /*0560*/  IADD3 R19, R0, 0xc3, RZ ;  /* 0x000000c300137810 */ /* 0x000fc80007ffe0ff */
[----:B------:R1:W3:Y:S01]  /*0570*/  @!P0 LDG.E.EL R26, desc[UR4][R16.64] ;  /* 0x00000004101a8981 */ /* 0x0002e2000c2e1900 */
[----:B------:R-:W-:Y:S01]  /*0580*/  IMAD.WIDE R18, R19, 0x4, R14 ;  /* 0x0000000413127825 */ /* 0x000fe200078e020e */
[----:B0-----:R-:W-:-:S04]  /*0590*/  IADD3 R21, R0, 0xc4, RZ ;  /* 0x000000c400157810 */ /* 0x001fc80007ffe0ff */
[----:B------:R0:W3:Y:S01]  /*05a0*/  @!P0 LDG.E.EL R27, desc[UR4][R18.64] ;  /* 0x00000004121b8981 */ /* 0x0000e2000c2e1900 */
[----:B-1----:R-:W-:Y:S01]  /*05b0*/  IADD3 R17, R0, 0x100, RZ ;  /* 0x0000010000117810 */ /* 0x002fe20007ffe0ff */
[----:B------:R-:W-:-:S04]  /*05c0*/  IMAD.WIDE R20, R21, 0x4, R14 ;  /* 0x0000000415147825 */ /* 0x000fc800078e020e */
[----:B------:R-:W-:Y:S01]  /*05d0*/  IMAD.WIDE R16, R17, 0x4, R14 ;  /* 0x0000000411107825 */ /* 0x000fe200078e020e */
[----:B0-----:R-:W-:-:S06]  /*05e0*/  CS2R R18, SRZ ;  /* 0x0000000000127805 */ /* 0x001fcc000001ff00 */
[----:B------:R0:W3:Y:S04]  /*05f0*/  @!P0 LDG.E.EL R19, desc[UR4][R16.64] ;  /* 0x0000000410138981 */ /* 0x0000e8000c2e1900 */
[----:B------:R1:W3:Y:S01]  /*0600*/  @!P0 LDG.E.EL R18, desc[UR4][R20.64] ;  /* 0x0000000414128981 */ /* 0x0002e2000c2e1900 */
[----:B0-----:R-:W-:Y:S01]  /*0610*/  HFMA2.MMA R16, -RZ, RZ, 0, 0 ;  /* 0x00000000ff107435 */ /* 0x001fe200000001ff */
[----:B-1----:R-:W-:-:S05]  /*0620*/  IADD3 R21, R0, 0x102, RZ ;  /* 0x0000010200157810 */ /* 0x002fca0007ffe0ff */
[----:B------:R-:W-:-:S05]  /*0630*/  IMAD.WIDE R20, R21, 0x4, R14 ;  /* 0x0000000415147825 */ /* 0x000fca00078e020e */
[----:B------:R0:W3:Y:S02]  /*0640*/  @!P0 LDG.E.EL R16, desc[UR4][R20.64] ;  /* 0x0000000414108981 */ /* 0x0000e4000c2e1900 */
[----:B0-----:R-:W-:Y:S01]  /*0650*/  IADD3 R21, R0, 0x104, RZ ;  /* 0x0000010400157810 */ /* 0x001fe20007ffe0ff */
[----:B--2---:R-:W-:Y:S01]  /*0660*/  FADD R28, R29, R28 ;  /* 0x0000001c1d1c7221 */ /* 0x004fe20000000000 */
[----:B------:R-:W-:-:S03]  /*0670*/  IADD3 R29, R0, 0x101, RZ ;  /* 0x00000101001d7810 */ /* 0x000fc60007ffe0ff */
[----:B----4-:R-:W-:Y:S01]  /*0680*/  FADD R17, R28, R3 ;  /* 0x000000031c117221 */ /* 0x010fe20000000000 */
[----:B------:R-:W-:Y:S01]  /*0690*/  MOV R3, RZ ;  /* 0x000000ff00037202 */ /* 0x000fe20000000f00 */
[----:B------:R-:W-:-:S05]  /*06a0*/  IMAD.WIDE R28, R29, 0x4, R14 ;  /* 0x000000041d1c7825 */ /* 0x000fca00078e020e */
[----:B------:R5:W2:Y:S02]  /*06b0*/  @!P0 LDG.E.EL R3, desc[UR4][R28.64] ;  /* 0x000000041c038981 */ /* 0x000aa4000c2e1900 */
[----:B-----5:R-:W-:Y:S01]  /*06c0*/  FADD R28, R17, R4 ;  /* 0x00000004111c7221 */ /* 0x020fe20000000000 */
[----:B------:R-:W-:Y:S02]  /*06d0*/  IADD3 R4, R0, 0x103, RZ ;  /* 0x0000010300047810 */ /* 0x000fe40007ffe0ff */
[----:B------:R-:W-:Y:S01]  /*06e0*/  MOV R0, RZ ;  /* 0x000000ff00007202 */ /* 0x000fe20000000f00 */
[----:B------:R-:W-:Y:S01]  /*06f0*/  FADD R17, R28, R5 ;  /* 0x000000051c117221 */ /* 0x000fe20000000000 */
[----:B------:R-:W-:Y:S01]  /*0700*/  HFMA2.MMA R28, -RZ, RZ, 0, 0 ;  /* 0x00000000ff1c7435 */ /* 0x000fe200000001ff */
[----:B------:R-:W-:-:S04]  /*0710*/  IMAD.WIDE R4, R4, 0x4, R14 ;  /* 0x0000000404047825 */ /* 0x000fc800078e020e */
[----:B------:R-:W-:Y:S01]  /*0720*/  IMAD.WIDE R14, R21, 0x4, R14 ;  /* 0x00000004150e7825 */ /* 0x000fe200078e020e */
[----:B------:R0:W4:Y:S04]  /*0730*/  @!P0 LDG.E.EL R0, desc[UR4][R4.64] ;  /* 0x0000000404008981 */ /* 0x000128000c2e1900 */
[----:B------:R-:W5:Y:S01]  /*0740*/  @!P0 LDG.E.EL R28, desc[UR4][R14.64] ;  /* 0x000000040e1c8981 */ /* 0x000f62000c2e1900 */
[----:B------:R-:W-:-:S04]  /*0750*/  FADD R6, R17, R6 ;  /* 0x0000000611067221 */ /* 0x000fc80000000000 */
[----:B---3--:R-:W-:Y:S01]  /*0760*/  FADD R7, R6, R7 ;  /* 0x0000000706077221 */ /* 0x008fe20000000000 */
[----:B0-----:R-:W0:Y:S03]  /*0770*/  LDC.64 R4, c[0x0][0x218] ;  /* 0x00008600ff047b82 */ /* 0x001e260000000a00 */
[----:B------:R-:W-:-:S04]  /*0780*/  FADD R8, R7, R8 ;  /* 0x0000000807087221 */ /* 0x000fc80000000000 */
        /* <DEDUP_REMOVED lines=12> */
[----:B------:R-:W-:Y:S01]  /*0850*/  FADD R18, R18, R19 ;  /* 0x0000001312127221 */ /* 0x000fe20000000000 */
[----:B0-----:R-:W-:-:S04]  /*0860*/  IMAD.WIDE R4, R2, 0x4, R4 ;  /* 0x0000000402047825 */ /* 0x001fc800078e0204 */
[----:B--2---:R-:W-:-:S04]  /*0870*/  FADD R3, R18, R3 ;  /* 0x0000000312037221 */ /* 0x004fc80000000000 */
[----:B------:R-:W-:-:S04]  /*0880*/  FADD R3, R3, R16 ;  /* 0x0000001003037221 */ /* 0x000fc80000000000 */
[----:B----4-:R-:W-:-:S04]  /*0890*/  FADD R3, R3, R0 ;  /* 0x0000000003037221 */ /* 0x010fc80000000000 */
[----:B-----5:R-:W-:Y:S01]  /*08a0*/  FADD R3, R3, R28 ;  /* 0x0000001c03037221 */ /* 0x020fe20000000000 */
[----:B------:R-:W-:Y:S06]  /*08b0*/  @P0 EXIT ;  /* 0x000000000000094d */ /* 0x000fec0003800000 */
[----:B------:R-:W-:-:S05]  /*08c0*/  FMUL R3, R3, 0.039999999105930328369 ;  /* 0x3d23d70a03037820 */ /* 0x000fca0000400000 */
[----:B------:R-:W-:Y:S01]  /*08d0*/  STG.E desc[UR4][R4.64], R3 ;  /* 0x0000000304007986 */ /* 0x000fe2000c101904 */
[----:B------:R-:W-:Y:S05]  /*08e0*/  EXIT ;  /* 0x000000000000794d */ /* 0x000fea0003800000 */
.L_x_0:
[----:B------:R-:W-:-:S00]  /*08f0*/  BRA `(.L_x_0) ;  /* 0xfffffffc00fc7947 */ /* 0x000fc0000383ffff */
[----:B------:R-:W-:-:S00]  /*0900*/  NOP ;  /* 0x0000000000007918 */ /* 0x000fc00000000000 */
[----:B------:R-:W-:-:S00]  /*0910*/  NOP ;  /* 0x0000000000007918 */ /* 0x000fc00000000000 */
[----:B------:R-:W-:-:S00]  /*0920*/  NOP ;  /* 0x0000000000007918 */ /* 0x000fc00000000000 */
[----:B------:R-:W-:-:S00]  /*0930*/  NOP ;  /* 0x0000000000007918 */ /* 0x000fc00000000000 */
[----:B------:R-:W-:-:S00]  /*0940*/  NOP ;  /* 0x0000000000007918 */ /* 0x000fc00000000000 */
[----:B------:R-:W-:-:S00]  /*0950*/  NOP ;  /* 0x0000000000007918 */ /* 0x000fc00000000000 */
[----:B------:R-:W-:-:S00]  /*0960*/  NOP ;  /* 0x0000000000007918 */ /* 0x000fc00000000000 */
[----:B------:R-:W-:-:S00]  /*0970*/  NOP ;  /* 0x0000000000007918 */ /* 0x000fc00000000000 */
.L_x_1:


//--------------------- .nv.constant0.triton_poi_fused_avg_pool2d_0 --------------------------
	.section	.nv.constant0.triton_poi_fused_avg_pool2d_0,"a",@progbits
	.sectionflags	@""
	.align	4
.nv.constant0.triton_poi_fused_avg_pool2d_0:
	.zero		548
